	.headerflags	@"EF_CUDA_TEXMODE_UNIFIED EF_CUDA_64BIT_ADDRESS EF_CUDA_SM86 EF_CUDA_VIRTUAL_SM(EF_CUDA_SM86)"
	.elftype	@"ET_EXEC"


//--------------------- .nv.info                  --------------------------
	.section	.nv.info,"",@"SHT_CUDA_INFO"
	.align	4


	//----- nvinfo : EIATTR_REGCOUNT
	.align		4
        /*0000*/ 	.byte	0x04, 0x2f
        /*0002*/ 	.short	(.L_1 - .L_0)
	.align		4
.L_0:
        /*0004*/ 	.word	index@(triton_)
        /*0008*/ 	.word	0x00000028


	//----- nvinfo : EIATTR_MAX_STACK_SIZE
	.align		4
.L_1:
        /*000c*/ 	.byte	0x04, 0x23
        /*000e*/ 	.short	(.L_3 - .L_2)
	.align		4
.L_2:
        /*0010*/ 	.word	index@(triton_)
        /*0014*/ 	.word	0x00000000


	//----- nvinfo : EIATTR_MIN_STACK_SIZE
	.align		4
.L_3:
        /*0018*/ 	.byte	0x04, 0x12
        /*001a*/ 	.short	(.L_5 - .L_4)
	.align		4
.L_4:
        /*001c*/ 	.word	index@(triton_)
        /*0020*/ 	.word	0x00000000


	//----- nvinfo : EIATTR_FRAME_SIZE
	.align		4
.L_5:
        /*0024*/ 	.byte	0x04, 0x11
        /*0026*/ 	.short	(.L_7 - .L_6)
	.align		4
.L_6:
        /*0028*/ 	.word	index@(triton_)
        /*002c*/ 	.word	0x00000000
.L_7:


//--------------------- .nv.info.triton_          --------------------------
	.section	.nv.info.triton_,"",@"SHT_CUDA_INFO"
	.align	4


	//----- nvinfo : EIATTR_CUDA_API_VERSION
	.align		4
        /*0000*/ 	.byte	0x04, 0x37
        /*0002*/ 	.short	(.L_9 - .L_8)
.L_8:
        /*0004*/ 	.word	0x0000007b


	//----- nvinfo : EIATTR_SW2861232_WAR
	.align		4
.L_9:
        /*0008*/ 	.byte	0x01, 0x35
	.zero		2


	//----- nvinfo : EIATTR_PARAM_CBANK
	.align		4
        /*000c*/ 	.byte	0x04, 0x0a
        /*000e*/ 	.short	(.L_11 - .L_10)
	.align		4
.L_10:
        /*0010*/ 	.word	index@(.nv.constant0.triton_)
        /*0014*/ 	.short	0x0160
        /*0016*/ 	.short	0x0040


	//----- nvinfo : EIATTR_CBANK_PARAM_SIZE
	.align		4
.L_11:
        /*0018*/ 	.byte	0x03, 0x19
        /*001a*/ 	.short	0x0040


	//----- nvinfo : EIATTR_KPARAM_INFO
	.align		4
        /*001c*/ 	.byte	0x04, 0x17
        /*001e*/ 	.short	(.L_13 - .L_12)
.L_12:
        /*0020*/ 	.word	0x00000000
        /*0024*/ 	.short	0x0008
        /*0026*/ 	.short	0x003c
        /*0028*/ 	.byte	0x00, 0xf0, 0x11, 0x00


	//----- nvinfo : EIATTR_KPARAM_INFO
	.align		4
.L_13:
        /*002c*/ 	.byte	0x04, 0x17
        /*002e*/ 	.short	(.L_15 - .L_14)
.L_14:
        /*0030*/ 	.word	0x00000000
        /*0034*/ 	.short	0x0007
        /*0036*/ 	.short	0x0038
        /*0038*/ 	.byte	0x00, 0xf0, 0x11, 0x00


	//----- nvinfo : EIATTR_KPARAM_INFO
	.align		4
.L_15:
        /*003c*/ 	.byte	0x04, 0x17
        /*003e*/ 	.short	(.L_17 - .L_16)
.L_16:
        /*0040*/ 	.word	0x00000000
        /*0044*/ 	.short	0x0006
        /*0046*/ 	.short	0x0030
        /*0048*/ 	.byte	0x00, 0xf0, 0x21, 0x00


	//----- nvinfo : EIATTR_KPARAM_INFO
	.align		4
.L_17:
        /*004c*/ 	.byte	0x04, 0x17
        /*004e*/ 	.short	(.L_19 - .L_18)
.L_18:
        /*0050*/ 	.word	0x00000000
        /*0054*/ 	.short	0x0005
        /*0056*/ 	.short	0x0028
        /*0058*/ 	.byte	0x00, 0xf0, 0x21, 0x00


	//----- nvinfo : EIATTR_KPARAM_INFO
	.align		4
.L_19:
        /*005c*/ 	.byte	0x04, 0x17
        /*005e*/ 	.short	(.L_21 - .L_20)
.L_20:
        /*0060*/ 	.word	0x00000000
        /*0064*/ 	.short	0x0004
        /*0066*/ 	.short	0x0020
        /*0068*/ 	.byte	0x00, 0xf0, 0x21, 0x00


	//----- nvinfo : EIATTR_KPARAM_INFO
	.align		4
.L_21:
        /*006c*/ 	.byte	0x04, 0x17
        /*006e*/ 	.short	(.L_23 - .L_22)
.L_22:
        /*0070*/ 	.word	0x00000000
        /*0074*/ 	.short	0x0003
        /*0076*/ 	.short	0x0018
        /*0078*/ 	.byte	0x00, 0xf0, 0x21, 0x00


	//----- nvinfo : EIATTR_KPARAM_INFO
	.align		4
.L_23:
        /*007c*/ 	.byte	0x04, 0x17
        /*007e*/ 	.short	(.L_25 - .L_24)
.L_24:
        /*0080*/ 	.word	0x00000000
        /*0084*/ 	.short	0x0002
        /*0086*/ 	.short	0x0010
        /*0088*/ 	.byte	0x00, 0xf0, 0x21, 0x00


	//----- nvinfo : EIATTR_KPARAM_INFO
	.align		4
.L_25:
        /*008c*/ 	.byte	0x04, 0x17
        /*008e*/ 	.short	(.L_27 - .L_26)
.L_26:
        /*0090*/ 	.word	0x00000000
        /*0094*/ 	.short	0x0001
        /*0096*/ 	.short	0x0008
        /*0098*/ 	.byte	0x00, 0xf0, 0x21, 0x00


	//----- nvinfo : EIATTR_KPARAM_INFO
	.align		4
.L_27:
        /*009c*/ 	.byte	0x04, 0x17
        /*009e*/ 	.short	(.L_29 - .L_28)
.L_28:
        /*00a0*/ 	.word	0x00000000
        /*00a4*/ 	.short	0x0000
        /*00a6*/ 	.short	0x0000
        /*00a8*/ 	.byte	0x00, 0xf0, 0x21, 0x00


	//----- nvinfo : EIATTR_MAXREG_COUNT
	.align		4
.L_29:
        /*00ac*/ 	.byte	0x03, 0x1b
        /*00ae*/ 	.short	0x00ff


	//----- nvinfo : EIATTR_COOP_GROUP_MASK_REGIDS
	.align		4
        /*00b0*/ 	.byte	0x04, 0x29
        /*00b2*/ 	.short	(.L_31 - .L_30)


	//   ....[0]....
.L_30:
        /*00b4*/ 	.word	0xffffffff


	//   ....[1]....
        /*00b8*/ 	.word	0xffffffff


	//   ....[2]....
        /*00bc*/ 	.word	0xffffffff


	//   ....[3]....
        /*00c0*/ 	.word	0xffffffff


	//   ....[4]....
        /*00c4*/ 	.word	0xffffffff


	//   ....[5]....
        /*00c8*/ 	.word	0xffffffff


	//   ....[6]....
        /*00cc*/ 	.word	0xffffffff


	//   ....[7]....
        /*00d0*/ 	.word	0xffffffff


	//   ....[8]....
        /*00d4*/ 	.word	0xffffffff


	//   ....[9]....
        /*00d8*/ 	.word	0xffffffff


	//   ....[10]....
        /*00dc*/ 	.word	0xffffffff


	//   ....[11]....
        /*00e0*/ 	.word	0xffffffff


	//   ....[12]....
        /*00e4*/ 	.word	0xffffffff


	//   ....[13]....
        /*00e8*/ 	.word	0xffffffff


	//   ....[14]....
        /*00ec*/ 	.word	0xffffffff


	//   ....[15]....
        /*00f0*/ 	.word	0xffffffff


	//   ....[16]....
        /*00f4*/ 	.word	0xffffffff


	//   ....[17]....
        /*00f8*/ 	.word	0xffffffff


	//----- nvinfo : EIATTR_COOP_GROUP_INSTR_OFFSETS
	.align		4
.L_31:
        /*00fc*/ 	.byte	0x04, 0x28
        /*00fe*/ 	.short	(.L_33 - .L_32)


	//   ....[0]....
.L_32:
        /*0100*/ 	.word	0x00000710


	//   ....[1]....
        /*0104*/ 	.word	0x00000720


	//   ....[2]....
        /*0108*/ 	.word	0x00000730


	//   ....[3]....
        /*010c*/ 	.word	0x00000740


	//   ....[4]....
        /*0110*/ 	.word	0x00000790


	//   ....[5]....
        /*0114*/ 	.word	0x000007a0


	//   ....[6]....
        /*0118*/ 	.word	0x000007b0


	//   ....[7]....
        /*011c*/ 	.word	0x000007c0


	//   ....[8]....
        /*0120*/ 	.word	0x00000810


	//   ....[9]....
        /*0124*/ 	.word	0x00000820


	//   ....[10]....
        /*0128*/ 	.word	0x00000830


	//   ....[11]....
        /*012c*/ 	.word	0x00000840


	//   ....[12]....
        /*0130*/ 	.word	0x00000890


	//   ....[13]....
        /*0134*/ 	.word	0x000008a0


	//   ....[14]....
        /*0138*/ 	.word	0x000008b0


	//   ....[15]....
        /*013c*/ 	.word	0x000008c0


	//   ....[16]....
        /*0140*/ 	.word	0x00000a00


	//   ....[17]....
        /*0144*/ 	.word	0x00000a30


	//----- nvinfo : EIATTR_EXIT_INSTR_OFFSETS
	.align		4
.L_33:
        /*0148*/ 	.byte	0x04, 0x1c
        /*014a*/ 	.short	(.L_35 - .L_34)


	//   ....[0]....
.L_34:
        /*014c*/ 	.word	0x00000c40


	//   ....[1]....
        /*0150*/ 	.word	0x00000c70


	//----- nvinfo : EIATTR_MAX_THREADS
	.align		4
.L_35:
        /*0154*/ 	.byte	0x04, 0x05
        /*0156*/ 	.short	(.L_37 - .L_36)
.L_36:
        /*0158*/ 	.word	0x00000080
        /*015c*/ 	.word	0x00000001
        /*0160*/ 	.word	0x00000001
.L_37:


//--------------------- .nv.rel.action            --------------------------
	.section	.nv.rel.action,"",@"SHT_CUDA_RELOCINFO"
	.align	8
	.sectionentsize	8
        /*0000*/ 	.byte	0x73, 0x00, 0x00, 0x00, 0x00, 0x00, 0x00, 0x00, 0x00, 0x00, 0x00, 0x11, 0x25, 0x00, 0x05, 0x36


//--------------------- .nv.constant0.triton_     --------------------------
	.section	.nv.constant0.triton_,"a",@progbits
	.align	4
.nv.constant0.triton_:
	.zero		416


//--------------------- .text.triton_             --------------------------
	.section	.text.triton_,"ax",@progbits
	.sectionflags	@"SHF_BARRIERS=1"
	.sectioninfo	@"SHI_REGISTERS=40"
	.align	128
        .global         triton_
        .type           triton_,@function
        .size           triton_,(.L_x_1 - triton_)
        .other          triton_,@"STO_CUDA_ENTRY STV_DEFAULT"
triton_:
.text.triton_:
[----:B------:R-:W-:-:S02]  /*0000*/  IMAD.MOV.U32 R1, RZ, RZ, c[0x0][0x28] ;  /* 0x00000a00ff017624 */ /* 0x000fc400078e00ff */
[----:B------:R-:W0:Y:S01]  /*0010*/  S2R R35, SR_CTAID.X ;  /* 0x0000000000237919 */ /* 0x000e220000002500 */
[----:B------:R-:W-:Y:S01]  /*0020*/  IMAD.MOV.U32 R11, RZ, RZ, 0x8 ;  /* 0x00000008ff0b7424 */ /* 0x000fe200078e00ff */
[----:B------:R-:W-:Y:S01]  /*0030*/  CS2R R18, SRZ ;  /* 0x0000000000127805 */ /* 0x000fe2000001ff00 */
[----:B------:R-:W-:Y:S01]  /*0040*/  ULDC.64 UR4, c[0x0][0x118] ;  /* 0x0000460000047ab9 */ /* 0x000fe20000000a00 */
[----:B------:R-:W1:Y:S01]  /*0050*/  S2R R0, SR_TID.X ;  /* 0x0000000000007919 */ /* 0x000e620000002100 */
[----:B0-----:R-:W-:Y:S02]  /*0060*/  IMAD.SHL.U32 R35, R35, 0x8, RZ ;  /* 0x0000000823237824 */ /* 0x001fe400078e00ff */
[----:B-1----:R-:W-:-:S05]  /*0070*/  IMAD.SHL.U32 R2, R0, 0x4, RZ ;  /* 0x0000000400027824 */ /* 0x002fca00078e00ff */
[----:B------:R-:W-:-:S04]  /*0080*/  LOP3.LUT R5, R35, 0x4, R2, 0xf8, !PT ;  /* 0x0000000423057812 */ /* 0x000fc800078ef802 */
[C---:B------:R-:W-:Y:S01]  /*0090*/  ISETP.GE.AND P1, PT, R5.reuse, c[0x0][0x198], PT ;  /* 0x0000660005007a0c */ /* 0x040fe20003f26270 */
[----:B------:R-:W-:-:S05]  /*00a0*/  IMAD.HI R2, R5, 0x2e8ba2e9, RZ ;  /* 0x2e8ba2e905027827 */ /* 0x000fca00078e02ff */
[----:B------:R-:W-:-:S04]  /*00b0*/  SHF.R.U32.HI R3, RZ, 0x1f, R2 ;  /* 0x0000001fff037819 */ /* 0x000fc80000011602 */
[----:B------:R-:W-:-:S05]  /*00c0*/  LEA.HI.SX32 R30, R2, R3, 0x1b ;  /* 0x00000003021e7211 */ /* 0x000fca00078fdaff */
[----:B------:R-:W-:-:S05]  /*00d0*/  IMAD.WIDE R10, R30, R11, c[0x0][0x160] ;  /* 0x000058001e0a7625 */ /* 0x000fca00078e020b */
[----:B------:R0:W2:Y:S01]  /*00e0*/  @!P1 LDG.E.EL.64 R18, [R10.64] ;  /* 0x000000040a129981 */ /* 0x0000a2000c2e1b00 */
[----:B------:R-:W-:Y:S01]  /*00f0*/  CS2R R2, SRZ ;  /* 0x0000000000027805 */ /* 0x000fe2000001ff00 */
[----:B------:R-:W-:Y:S01]  /*0100*/  CS2R R20, SRZ ;  /* 0x0000000000147805 */ /* 0x000fe2000001ff00 */
[----:B------:R-:W-:-:S04]  /*0110*/  CS2R R16, SRZ ;  /* 0x0000000000107805 */ /* 0x000fc8000001ff00 */
[----:B------:R0:W3:Y:S01]  /*0120*/  @!P1 LDG.E.EL.64 R2, [R10.64] ;  /* 0x000000040a029981 */ /* 0x0000e2000c2e1b00 */
[----:B------:R-:W-:-:S03]  /*0130*/  SHF.R.U32.HI R22, RZ, 0x1, R0 ;  /* 0x00000001ff167819 */ /* 0x000fc60000011600 */
[----:B------:R0:W4:Y:S01]  /*0140*/  @!P1 LDG.E.EL.64 R20, [R10.64] ;  /* 0x000000040a149981 */ /* 0x000122000c2e1b00 */
[----:B------:R-:W-:Y:S01]  /*0150*/  SGXT.U32 R22, R22, 0x6 ;  /* 0x000000061616781a */ /* 0x000fe20000000000 */
[----:B------:R-:W-:Y:S02]  /*0160*/  IMAD R26, R30, -0xb0, R5 ;  /* 0xffffff501e1a7824 */ /* 0x000fe400078e0205 */
[----:B------:R0:W5:Y:S01]  /*0170*/  @!P1 LDG.E.EL.64 R16, [R10.64] ;  /* 0x000000040a109981 */ /* 0x000162000c2e1b00 */
[C---:B------:R-:W-:Y:S01]  /*0180*/  ISETP.LT.U32.AND P0, PT, R22.reuse, 0x32, !P1 ;  /* 0x000000321600780c */ /* 0x040fe20004f01070 */
[----:B------:R-:W-:Y:S01]  /*0190*/  IMAD R13, R22, 0xb0, R26 ;  /* 0x000000b0160d7824 */ /* 0x000fe200078e021a */
[----:B------:R-:W-:Y:S01]  /*01a0*/  CS2R R8, SRZ ;  /* 0x0000000000087805 */ /* 0x000fe2000001ff00 */
[----:B------:R-:W-:Y:S01]  /*01b0*/  IMAD.MOV.U32 R29, RZ, RZ, 0x4 ;  /* 0x00000004ff1d7424 */ /* 0x000fe200078e00ff */
[----:B------:R-:W-:Y:S01]  /*01c0*/  CS2R R14, SRZ ;  /* 0x00000000000e7805 */ /* 0x000fe2000001ff00 */
[----:B------:R-:W-:Y:S01]  /*01d0*/  IMAD R32, R30, 0x2260, R13 ;  /* 0x000022601e207824 */ /* 0x000fe200078e020d */
[----:B------:R-:W-:Y:S01]  /*01e0*/  CS2R R4, SRZ ;  /* 0x0000000000047805 */ /* 0x000fe2000001ff00 */
[----:B------:R-:W-:Y:S01]  /*01f0*/  CS2R R6, SRZ ;  /* 0x0000000000067805 */ /* 0x000fe2000001ff00 */
[----:B------:R-:W-:Y:S01]  /*0200*/  IMAD.WIDE R26, R26, R29, c[0x0][0x178] ;  /* 0x00005e001a1a7625 */ /* 0x000fe200078e021d */
[----:B0-----:R-:W-:-:S03]  /*0210*/  CS2R R10, SRZ ;  /* 0x00000000000a7805 */ /* 0x001fc6000001ff00 */
[CC--:B------:R-:W-:Y:S01]  /*0220*/  IMAD.WIDE R36, R32.reuse, R29.reuse, c[0x0][0x170] ;  /* 0x00005c0020247625 */ /* 0x0c0fe200078e021d */
[----:B------:R-:W-:Y:S01]  /*0230*/  CS2R R12, SRZ ;  /* 0x00000000000c7805 */ /* 0x000fe2000001ff00 */
[----:B------:R0:W5:Y:S02]  /*0240*/  @!P1 LDG.E.EL.128 R4, [R26.64] ;  /* 0x000000041a049981 */ /* 0x000164000c2e1d00 */
[-C--:B------:R-:W-:Y:S02]  /*0250*/  IMAD.WIDE R32, R32, R29.reuse, c[0x0][0x180] ;  /* 0x0000600020207625 */ /* 0x080fe400078e021d */
[----:B------:R1:W5:Y:S02]  /*0260*/  @P0 LDG.E.128 R8, [R36.64] ;  /* 0x0000000424080981 */ /* 0x000364000c1e1d00 */
[----:B------:R-:W-:Y:S02]  /*0270*/  IMAD.MOV.U32 R28, RZ, RZ, RZ ;  /* 0x000000ffff1c7224 */ /* 0x000fe400078e00ff */
[----:B------:R1:W5:Y:S01]  /*0280*/  @P0 LDG.E.128 R12, [R32.64] ;  /* 0x00000004200c0981 */ /* 0x000362000c1e1d00 */
[----:B------:R-:W-:Y:S01]  /*0290*/  IMAD.WIDE R30, R30, R29, c[0x0][0x168] ;  /* 0x00005a001e1e7625 */ /* 0x000fe200078e021d */
[----:B0-----:R-:W-:-:S03]  /*02a0*/  CS2R R26, SRZ ;  /* 0x00000000001a7805 */ /* 0x001fc6000001ff00 */
[----:B------:R-:W-:Y:S01]  /*02b0*/  IMAD.MOV.U32 R25, RZ, RZ, RZ ;  /* 0x000000ffff197224 */ /* 0x000fe200078e00ff */
[----:B------:R0:W5:Y:S04]  /*02c0*/  @!P1 LDG.E.EL R28, [R30.64] ;  /* 0x000000041e1c9981 */ /* 0x000168000c2e1900 */
[----:B------:R0:W5:Y:S04]  /*02d0*/  @!P1 LDG.E.EL R27, [R30.64] ;  /* 0x000000041e1b9981 */ /* 0x000168000c2e1900 */
[----:B------:R0:W5:Y:S04]  /*02e0*/  @!P1 LDG.E.EL R26, [R30.64] ;  /* 0x000000041e1a9981 */ /* 0x000168000c2e1900 */
[----:B------:R0:W5:Y:S01]  /*02f0*/  @!P1 LDG.E.EL R25, [R30.64] ;  /* 0x000000041e199981 */ /* 0x000162000c2e1900 */
[----:B------:R-:W2:Y:S01]  /*0300*/  I2F.F64.U32 R22, R22 ;  /* 0x0000001600167312 */ /* 0x000ea20000201800 */
[----:B-1----:R-:W-:-:S05]  /*0310*/  LOP3.LUT R32, R35, 0x7, R0, 0xf8, !PT ;  /* 0x0000000723207812 */ /* 0x002fca00078ef800 */
[----:B0-----:R-:W-:Y:S01]  /*0320*/  IMAD.HI R30, R32, 0x2e8ba2e9, RZ ;  /* 0x2e8ba2e9201e7827 */ /* 0x001fe200078e02ff */
[----:B--2---:R-:W0:-:S04]  /*0330*/  DSETP.NAN.AND P1, PT, R18, R18, PT ;  /* 0x000000121200722a */ /* 0x004e080003f28000 */
[----:B------:R-:W1:Y:S02]  /*0340*/  DSETP.GEU.AND P2, PT, R18, 50, PT ;  /* 0x404900001200742a */ /* 0x000e640003f4e000 */
[C---:B0-----:R-:W-:Y:S02]  /*0350*/  FSEL R37, R18.reuse, RZ, P1 ;  /* 0x000000ff12257208 */ /* 0x041fe40000800000 */
[C---:B------:R-:W-:Y:S02]  /*0360*/  FSEL R34, R19.reuse, 3.140625, P1 ;  /* 0x4049000013227808 */ /* 0x040fe40000800000 */
[----:B-1----:R-:W-:Y:S02]  /*0370*/  FSEL R18, R18, R37, !P2 ;  /* 0x0000002512127208 */ /* 0x002fe40005000000 */
[----:B------:R-:W-:Y:S01]  /*0380*/  FSEL R19, R19, R34, !P2 ;  /* 0x0000002213137208 */ /* 0x000fe20005000000 */
[----:B---3--:R-:W0:-:S04]  /*0390*/  DSETP.NAN.AND P2, PT, R2, R2, PT ;  /* 0x000000020200722a */ /* 0x008e080003f48000 */
[----:B------:R-:W1:Y:S02]  /*03a0*/  DSETP.GEU.AND P3, PT, R2, 50, PT ;  /* 0x404900000200742a */ /* 0x000e640003f6e000 */
[----:B0-----:R-:W-:Y:S02]  /*03b0*/  FSEL R31, R2, RZ, P2 ;  /* 0x000000ff021f7208 */ /* 0x001fe40001000000 */
[----:B------:R0:W-:Y:S02]  /*03c0*/  DSETP.GT.AND P1, PT, R18, R22, PT ;  /* 0x000000161200722a */ /* 0x0001e40003f24000 */
[----:B0-----:R-:W-:Y:S02]  /*03d0*/  SHF.R.U32.HI R19, RZ, 0x1f, R30 ;  /* 0x0000001fff137819 */ /* 0x001fe4000001161e */
[C---:B----4-:R-:W0:Y:S01]  /*03e0*/  DSETP.NAN.AND P4, PT, R20.reuse, R20, PT ;  /* 0x000000141400722a */ /* 0x050e220003f88000 */
[----:B------:R-:W-:Y:S02]  /*03f0*/  FSEL R33, R3, 3.140625, P2 ;  /* 0x4049000003217808 */ /* 0x000fe40001000000 */
[----:B------:R-:W-:Y:S01]  /*0400*/  LEA.HI.SX32 R30, R30, R19, 0x1b ;  /* 0x000000131e1e7211 */ /* 0x000fe200078fdaff */
[----:B------:R-:W2:Y:S01]  /*0410*/  DSETP.GEU.AND P2, PT, R20, 50, PT ;  /* 0x404900001400742a */ /* 0x000ea20003f4e000 */
[----:B-1----:R-:W-:-:S02]  /*0420*/  FSEL R2, R2, R31, !P3 ;  /* 0x0000001f02027208 */ /* 0x002fc40005800000 */
[----:B0-----:R-:W-:Y:S02]  /*0430*/  FSEL R19, R20, RZ, P4 ;  /* 0x000000ff14137208 */ /* 0x001fe40002000000 */
[----:B------:R-:W-:Y:S02]  /*0440*/  FSEL R31, R21, 3.140625, P4 ;  /* 0x40490000151f7808 */ /* 0x000fe40002000000 */
[----:B------:R-:W-:Y:S02]  /*0450*/  ISETP.GE.AND P4, PT, R32, c[0x0][0x198], PT ;  /* 0x0000660020007a0c */ /* 0x000fe40003f86270 */
[----:B------:R-:W-:Y:S02]  /*0460*/  FSEL R3, R3, R33, !P3 ;  /* 0x0000002103037208 */ /* 0x000fe40005800000 */
[----:B--2---:R-:W-:Y:S01]  /*0470*/  FSEL R18, R20, R19, !P2 ;  /* 0x0000001314127208 */ /* 0x004fe20005000000 */
[----:B------:R-:W-:Y:S01]  /*0480*/  IMAD.MOV.U32 R20, RZ, RZ, RZ ;  /* 0x000000ffff147224 */ /* 0x000fe200078e00ff */
[----:B------:R-:W-:-:S02]  /*0490*/  FSEL R19, R21, R31, !P2 ;  /* 0x0000001f15137208 */ /* 0x000fc40005000000 */
[----:B------:R0:W-:Y:S02]  /*04a0*/  DSETP.GT.AND P2, PT, R2, R22, PT ;  /* 0x000000160200722a */ /* 0x0001e40003f44000 */
[----:B0-----:R-:W-:Y:S02]  /*04b0*/  IMAD.WIDE R2, R30, R29, c[0x0][0x188] ;  /* 0x000062001e027625 */ /* 0x001fe400078e021d */
[----:B-----5:R-:W0:-:S03]  /*04c0*/  DSETP.NAN.AND P3, PT, R16, R16, PT ;  /* 0x000000101000722a */ /* 0x020e060003f68000 */
[----:B------:R1:W2:Y:S01]  /*04d0*/  @!P4 LDG.E.EL R20, [R2.64] ;  /* 0x000000040214c981 */ /* 0x0002a2000c2e1900 */
[----:B------:R-:W3:Y:S02]  /*04e0*/  DSETP.GEU.AND P5, PT, R16, 50, PT ;  /* 0x404900001000742a */ /* 0x000ee40003fae000 */
[C---:B0-----:R-:W-:Y:S02]  /*04f0*/  FSEL R21, R16.reuse, RZ, P3 ;  /* 0x000000ff10157208 */ /* 0x041fe40001800000 */
[C---:B------:R-:W-:Y:S02]  /*0500*/  FSEL R31, R17.reuse, 3.140625, P3 ;  /* 0x40490000111f7808 */ /* 0x040fe40001800000 */
[----:B---3--:R-:W-:Y:S02]  /*0510*/  FSEL R16, R16, R21, !P5 ;  /* 0x0000001510107208 */ /* 0x008fe40006800000 */
[----:B------:R-:W-:Y:S01]  /*0520*/  FSEL R17, R17, R31, !P5 ;  /* 0x0000001f11117208 */ /* 0x000fe20006800000 */
[----:B------:R0:W3:-:S02]  /*0530*/  DSETP.GT.AND P3, PT, R18, R22, PT ;  /* 0x000000161200722a */ /* 0x0000c40003f64000 */
[----:B0-----:R-:W-:Y:S02]  /*0540*/  SEL R19, R8, RZ, P0 ;  /* 0x000000ff08137207 */ /* 0x001fe40000000000 */
[----:B------:R-:W-:Y:S01]  /*0550*/  SEL R8, R9, RZ, P0 ;  /* 0x000000ff09087207 */ /* 0x000fe20000000000 */
[----:B------:R0:W4:Y:S01]  /*0560*/  DSETP.GT.AND P4, PT, R16, R22, PT ;  /* 0x000000161000722a */ /* 0x0001220003f84000 */
[----:B------:R-:W-:Y:S01]  /*0570*/  SEL R9, R10, RZ, P0 ;  /* 0x000000ff0a097207 */ /* 0x000fe20000000000 */
[----:B------:R-:W-:Y:S01]  /*0580*/  FADD R4, R19, R4 ;  /* 0x0000000413047221 */ /* 0x000fe20000000000 */
[----:B0-----:R-:W-:Y:S02]  /*0590*/  SEL R17, R12, RZ, P0 ;  /* 0x000000ff0c117207 */ /* 0x001fe40000000000 */
[----:B------:R-:W-:Y:S01]  /*05a0*/  SEL R10, R11, RZ, P0 ;  /* 0x000000ff0b0a7207 */ /* 0x000fe20000000000 */
[----:B------:R-:W-:Y:S01]  /*05b0*/  FADD R5, R8, R5 ;  /* 0x0000000508057221 */ /* 0x000fe20000000000 */
[----:B-1----:R-:W-:Y:S01]  /*05c0*/  SEL R2, R13, RZ, P0 ;  /* 0x000000ff0d027207 */ /* 0x002fe20000000000 */
[----:B------:R-:W-:Y:S01]  /*05d0*/  FADD R4, R17, R4 ;  /* 0x0000000411047221 */ /* 0x000fe20000000000 */
[----:B------:R-:W-:Y:S01]  /*05e0*/  SEL R3, R14, RZ, P0 ;  /* 0x000000ff0e037207 */ /* 0x000fe20000000000 */
[----:B------:R-:W-:Y:S01]  /*05f0*/  FADD R6, R9, R6 ;  /* 0x0000000609067221 */ /* 0x000fe20000000000 */
[----:B------:R-:W-:Y:S01]  /*0600*/  SEL R8, R15, RZ, P0 ;  /* 0x000000ff0f087207 */ /* 0x000fe20000000000 */
[----:B------:R-:W-:Y:S01]  /*0610*/  FADD R7, R10, R7 ;  /* 0x000000070a077221 */ /* 0x000fe20000000000 */
[----:B------:R-:W-:Y:S01]  /*0620*/  LOP3.LUT P6, RZ, R28, 0x7fffffff, RZ, 0xc0, !PT ;  /* 0x7fffffff1cff7812 */ /* 0x000fe200078cc0ff */
[----:B------:R-:W-:Y:S01]  /*0630*/  FADD R5, R2, R5 ;  /* 0x0000000502057221 */ /* 0x000fe20000000000 */
[----:B------:R-:W-:Y:S01]  /*0640*/  FADD R6, R3, R6 ;  /* 0x0000000603067221 */ /* 0x000fe20000000000 */
[----:B------:R-:W-:Y:S01]  /*0650*/  FADD R7, R8, R7 ;  /* 0x0000000708077221 */ /* 0x000fe20000000000 */
[----:B---3--:R-:W-:-:S02]  /*0660*/  @!P3 FSEL R4, R4, RZ, !P6 ;  /* 0x000000ff0404b208 */ /* 0x008fc40007000000 */
[----:B------:R-:W-:Y:S02]  /*0670*/  LOP3.LUT P5, RZ, R27, 0x7fffffff, RZ, 0xc0, !PT ;  /* 0x7fffffff1bff7812 */ /* 0x000fe400078ac0ff */
[----:B------:R-:W-:Y:S02]  /*0680*/  LOP3.LUT P6, RZ, R26, 0x7fffffff, RZ, 0xc0, !PT ;  /* 0x7fffffff1aff7812 */ /* 0x000fe400078cc0ff */
[----:B------:R-:W-:Y:S02]  /*0690*/  LOP3.LUT P3, RZ, R25, 0x7fffffff, RZ, 0xc0, !PT ;  /* 0x7fffffff19ff7812 */ /* 0x000fe4000786c0ff */
[----:B------:R-:W-:Y:S02]  /*06a0*/  @!P1 FSEL R5, R5, RZ, !P5 ;  /* 0x000000ff05059208 */ /* 0x000fe40006800000 */
[----:B------:R-:W-:Y:S02]  /*06b0*/  @!P2 FSEL R6, R6, RZ, !P6 ;  /* 0x000000ff0606a208 */ /* 0x000fe40007000000 */
[----:B----4-:R-:W-:-:S02]  /*06c0*/  @!P4 FSEL R7, R7, RZ, !P3 ;  /* 0x000000ff0707c208 */ /* 0x010fc40005800000 */
[----:B------:R-:W-:Y:S02]  /*06d0*/  FSEL R4, R4, RZ, P0 ;  /* 0x000000ff04047208 */ /* 0x000fe40000000000 */
[----:B------:R-:W-:Y:S02]  /*06e0*/  FSEL R5, R5, RZ, P0 ;  /* 0x000000ff05057208 */ /* 0x000fe40000000000 */
[----:B------:R-:W-:Y:S02]  /*06f0*/  FSEL R6, R6, RZ, P0 ;  /* 0x000000ff06067208 */ /* 0x000fe40000000000 */
[----:B------:R-:W-:Y:S01]  /*0700*/  FSEL R7, R7, RZ, P0 ;  /* 0x000000ff07077208 */ /* 0x000fe20000000000 */
[----:B------:R-:W0:Y:S04]  /*0710*/  SHFL.BFLY PT, R3, R4, 0x10, 0x1f ;  /* 0x0e001f0004037f89 */ /* 0x000e2800000e0000 */
[----:B------:R-:W1:Y:S04]  /*0720*/  SHFL.BFLY PT, R2, R5, 0x10, 0x1f ;  /* 0x0e001f0005027f89 */ /* 0x000e6800000e0000 */
[----:B------:R-:W3:Y:S04]  /*0730*/  SHFL.BFLY PT, R9, R6, 0x10, 0x1f ;  /* 0x0e001f0006097f89 */ /* 0x000ee800000e0000 */
[----:B------:R-:W4:Y:S01]  /*0740*/  SHFL.BFLY PT, R12, R7, 0x10, 0x1f ;  /* 0x0e001f00070c7f89 */ /* 0x000f2200000e0000 */
[----:B0-----:R-:W-:Y:S01]  /*0750*/  FADD R3, R4, R3 ;  /* 0x0000000304037221 */ /* 0x001fe20000000000 */
[----:B-1----:R-:W-:Y:S01]  /*0760*/  FADD R8, R5, R2 ;  /* 0x0000000205087221 */ /* 0x002fe20000000000 */
[----:B---3--:R-:W-:Y:S01]  /*0770*/  FADD R10, R6, R9 ;  /* 0x00000009060a7221 */ /* 0x008fe20000000000 */
[----:B----4-:R-:W-:-:S02]  /*0780*/  FADD R13, R7, R12 ;  /* 0x0000000c070d7221 */ /* 0x010fc40000000000 */
        /* <DEDUP_REMOVED lines=20> */
[C---:B------:R-:W-:Y:S01]  /*08d0*/  IMAD.SHL.U32 R3, R0.reuse, 0x4, RZ ;  /* 0x0000000400037824 */ /* 0x040fe200078e00ff */
[----:B------:R-:W-:-:S04]  /*08e0*/  LOP3.LUT R2, R0, 0x1f, RZ, 0xc0, !PT ;  /* 0x0000001f00027812 */ /* 0x000fc800078ec0ff */
[----:B------:R-:W-:Y:S02]  /*08f0*/  LOP3.LUT R14, R3, 0x4, RZ, 0xc0, !PT ;  /* 0x00000004030e7812 */ /* 0x000fe400078ec0ff */
[----:B------:R-:W-:Y:S02]  /*0900*/  ISETP.GE.U32.AND P0, PT, R2, 0x2, PT ;  /* 0x000000020200780c */ /* 0x000fe40003f06070 */
[----:B------:R-:W-:Y:S01]  /*0910*/  SHF.R.U32.HI R2, RZ, 0x5, R0 ;  /* 0x00000005ff027819 */ /* 0x000fe20000011600 */
[----:B------:R-:W-:Y:S01]  /*0920*/  IMAD.SHL.U32 R3, R14, 0x4, RZ ;  /* 0x000000040e037824 */ /* 0x000fe200078e00ff */
[----:B------:R-:W-:Y:S02]  /*0930*/  ISETP.GE.AND P1, PT, R0, 0x20, PT ;  /* 0x000000200000780c */ /* 0x000fe40003f26270 */
[----:B------:R-:W-:Y:S01]  /*0940*/  SGXT.U32 R2, R2, 0x2 ;  /* 0x000000020202781a */ /* 0x000fe20000000000 */
[----:B0-----:R-:W-:Y:S01]  /*0950*/  FADD R10, R5, R4 ;  /* 0x00000004050a7221 */ /* 0x001fe20000000000 */
[----:B-1----:R-:W-:-:S02]  /*0960*/  FADD R6, R6, R7 ;  /* 0x0000000706067221 */ /* 0x002fc40000000000 */
[----:B------:R-:W-:Y:S01]  /*0970*/  LOP3.LUT R3, R3, R2, RZ, 0xfc, !PT ;  /* 0x0000000203037212 */ /* 0x000fe200078efcff */
[----:B---3--:R-:W-:Y:S01]  /*0980*/  FADD R12, R12, R13 ;  /* 0x0000000d0c0c7221 */ /* 0x008fe20000000000 */
[----:B----4-:R-:W-:-:S03]  /*0990*/  FADD R8, R8, R15 ;  /* 0x0000000f08087221 */ /* 0x010fc60000000000 */
[----:B------:R-:W-:Y:S04]  /*09a0*/  @!P0 STS [R3.X4], R10 ;  /* 0x0000000a03008388 */ /* 0x000fe80000004800 */
[----:B------:R-:W-:Y:S04]  /*09b0*/  @!P0 STS [R3.X4+0x10], R6 ;  /* 0x0000100603008388 */ /* 0x000fe80000004800 */
[----:B------:R-:W-:Y:S04]  /*09c0*/  @!P0 STS [R3.X4+0x20], R12 ;  /* 0x0000200c03008388 */ /* 0x000fe80000004800 */
[----:B------:R-:W-:Y:S04]  /*09d0*/  @!P0 STS [R3.X4+0x30], R8 ;  /* 0x0000300803008388 */ /* 0x000fe80000004800 */
[----:B------:R-:W-:Y:S06]  /*09e0*/  BAR.SYNC 0x0 ;  /* 0x0000000000007b1d */ /* 0x000fec0000000000 */
[----:B------:R-:W0:Y:S04]  /*09f0*/  @!P1 LDS R24, [R0.X4] ;  /* 0x0000000000189984 */ /* 0x000e280000004800 */
[----:B0-----:R-:W0:Y:S01]  /*0a00*/  SHFL.BFLY PT, R5, R24, 0x2, 0x1f ;  /* 0x0c401f0018057f89 */ /* 0x001e2200000e0000 */
[----:B------:R-:W-:Y:S01]  /*0a10*/  LOP3.LUT P0, RZ, R0, 0x3, RZ, 0xc0, !PT ;  /* 0x0000000300ff7812 */ /* 0x000fe2000780c0ff */
[----:B0-----:R-:W-:-:S05]  /*0a20*/  FADD R5, R24, R5 ;  /* 0x0000000518057221 */ /* 0x001fca0000000000 */
[----:B------:R-:W0:Y:S01]  /*0a30*/  SHFL.BFLY PT, R4, R5, 0x1, 0x1f ;  /* 0x0c201f0005047f89 */ /* 0x000e2200000e0000 */
[----:B------:R-:W-:Y:S01]  /*0a40*/  ISETP.LT.AND P0, PT, R0, 0x20, !P0 ;  /* 0x000000200000780c */ /* 0x000fe20004701270 */
[----:B0-----:R-:W-:-:S12]  /*0a50*/  FADD R7, R5, R4 ;  /* 0x0000000405077221 */ /* 0x001fd80000000000 */
[----:B------:R-:W-:Y:S04]  /*0a60*/  @P0 STS [R0.X4], R7 ;  /* 0x0000000700000388 */ /* 0x000fe80000004800 */
[----:B------:R-:W-:Y:S06]  /*0a70*/  BAR.SYNC 0x0 ;  /* 0x0000000000007b1d */ /* 0x000fec0000000000 */
[----:B------:R-:W-:Y:S04]  /*0a80*/  LDS R8, [R14.X16] ;  /* 0x000000000e087984 */ /* 0x000fe8000000c800 */
[----:B------:R-:W-:Y:S04]  /*0a90*/  LDS R9, [R14.X16+0x10] ;  /* 0x000010000e097984 */ /* 0x000fe8000000c800 */
[----:B------:R-:W-:Y:S04]  /*0aa0*/  LDS R10, [R14.X16+0x20] ;  /* 0x000020000e0a7984 */ /* 0x000fe8000000c800 */
[----:B------:R-:W0:Y:S01]  /*0ab0*/  LDS R11, [R14.X16+0x30] ;  /* 0x000030000e0b7984 */ /* 0x000e22000000c800 */
[----:B------:R-:W-:-:S03]  /*0ac0*/  LOP3.LUT R4, R0, 0x7, RZ, 0xc0, !PT ;  /* 0x0000000700047812 */ /* 0x000fc600078ec0ff */
[----:B------:R-:W-:Y:S06]  /*0ad0*/  BAR.SYNC 0x0 ;  /* 0x0000000000007b1d */ /* 0x000fec0000000000 */
[C---:B--2---:R-:W-:Y:S02]  /*0ae0*/  FSETP.GT.AND P1, PT, |R20|.reuse, 8.50705917302346158658e+37, PT ;  /* 0x7e8000001400780b */ /* 0x044fe40003f24200 */
[----:B------:R-:W-:Y:S02]  /*0af0*/  FSETP.GEU.AND P2, PT, |R20|, 1.175494350822287508e-38, PT ;  /* 0x008000001400780b */ /* 0x000fe40003f4e200 */
[----:B------:R-:W-:Y:S01]  /*0b00*/  SHF.R.U32.HI R0, RZ, 0x3, R0 ;  /* 0x00000003ff007819 */ /* 0x000fe20000011600 */
[----:B------:R-:W-:-:S08]  /*0b10*/  IMAD.SHL.U32 R3, R2, 0x4, RZ ;  /* 0x0000000402037824 */ /* 0x000fd000078e00ff */
[----:B------:R-:W-:Y:S01]  /*0b20*/  @P1 FMUL R20, R20, 0.25 ;  /* 0x3e80000014141820 */ /* 0x000fe20000400000 */
[----:B0-----:R-:W-:Y:S04]  /*0b30*/  STS.128 [R14.X4], R8 ;  /* 0x000000080e007388 */ /* 0x001fe80000004c00 */
[----:B------:R-:W-:Y:S06]  /*0b40*/  BAR.SYNC 0x0 ;  /* 0x0000000000007b1d */ /* 0x000fec0000000000 */
[----:B------:R-:W0:Y:S01]  /*0b50*/  LDS R4, [R4.X4] ;  /* 0x0000000004047984 */ /* 0x000e220000004800 */
[----:B------:R-:W-:Y:S01]  /*0b60*/  @!P2 FMUL R20, R20, 16777216 ;  /* 0x4b8000001414a820 */ /* 0x000fe20000400000 */
[----:B------:R-:W-:Y:S01]  /*0b70*/  SGXT.U32 R0, R0, 0x2 ;  /* 0x000000020000781a */ /* 0x000fe20000000000 */
[----:B------:R-:W-:-:S03]  /*0b80*/  IMAD.MOV.U32 R2, RZ, RZ, 0x3e800000 ;  /* 0x3e800000ff027424 */ /* 0x000fc600078e00ff */
[----:B------:R-:W-:Y:S01]  /*0b90*/  LOP3.LUT P0, RZ, R3, R0, RZ, 0xfc, !PT ;  /* 0x0000000003ff7212 */ /* 0x000fe2000780fcff */
[----:B------:R-:W1:Y:S01]  /*0ba0*/  MUFU.RCP R20, R20 ;  /* 0x0000001400147308 */ /* 0x000e620000001000 */
[----:B------:R-:W-:Y:S02]  /*0bb0*/  FSEL R3, R2, 1, P1 ;  /* 0x3f80000002037808 */ /* 0x000fe40000800000 */
[----:B------:R-:W-:Y:S01]  /*0bc0*/  ISETP.LT.AND P0, PT, R32, c[0x0][0x198], !P0 ;  /* 0x0000660020007a0c */ /* 0x000fe20004701270 */
[C---:B------:R-:W-:Y:S02]  /*0bd0*/  IMAD R5, R30.reuse, -0xb0, R32 ;  /* 0xffffff501e057824 */ /* 0x040fe400078e0220 */
[----:B------:R-:W-:Y:S01]  /*0be0*/  @!P2 FMUL R3, R3, 16777216 ;  /* 0x4b8000000303a820 */ /* 0x000fe20000400000 */
[----:B------:R-:W-:Y:S02]  /*0bf0*/  IMAD.MOV.U32 R7, RZ, RZ, 0x4 ;  /* 0x00000004ff077424 */ /* 0x000fe400078e00ff */
[----:B------:R-:W-:Y:S01]  /*0c00*/  IMAD R2, R30, 0x750, R5 ;  /* 0x000007501e027824 */ /* 0x000fe200078e0205 */
[----:B-1----:R-:W-:-:S03]  /*0c10*/  FMUL R5, R20, R3 ;  /* 0x0000000314057220 */ /* 0x002fc60000400000 */
[----:B------:R-:W-:Y:S01]  /*0c20*/  IMAD.WIDE R2, R2, R7, c[0x0][0x190] ;  /* 0x0000640002027625 */ /* 0x000fe200078e0207 */
[----:B0-----:R-:W-:Y:S02]  /*0c30*/  FMUL R5, R4, R5 ;  /* 0x0000000504057220 */ /* 0x001fe40000400000 */
[----:B------:R-:W-:Y:S05]  /*0c40*/  @!P0 EXIT ;  /* 0x000000000000894d */ /* 0x000fea0003800000 */
[----:B------:R-:W-:Y:S02]  /*0c50*/  ULDC.64 UR4, c[0x0][0x118] ;  /* 0x0000460000047ab9 */ /* 0x000fe40000000a00 */
[----:B------:R-:W-:Y:S01]  /*0c60*/  STG.E [R2.64], R5 ;  /* 0x0000000502007986 */ /* 0x000fe2000c101904 */
[----:B------:R-:W-:Y:S05]  /*0c70*/  EXIT ;  /* 0x000000000000794d */ /* 0x000fea0003800000 */
.L_x_0:
[----:B------:R-:W-:-:S00]  /*0c80*/  BRA `(.L_x_0) ;  /* 0xfffffff000007947 */ /* 0x000fc0000383ffff */
[----:B------:R-:W-:-:S00]  /*0c90*/  NOP ;  /* 0x0000000000007918 */ /* 0x000fc00000000000 */
        /* <DEDUP_REMOVED lines=14> */
.L_x_1:


//--------------------- .nv.shared.triton_        --------------------------
	.section	.nv.shared.triton_,"aw",@nobits
	.align	16
